//
// Generated by NVIDIA NVVM Compiler
//
// Compiler Build ID: CL-36424714
// Cuda compilation tools, release 13.0, V13.0.88
// Based on NVVM 20.0.0
//

.version 9.0
.target sm_100
.address_size 64

	// .globl	_Z13cudaMatrixAddPfS_S_

.visible .entry _Z13cudaMatrixAddPfS_S_(
	.param .u64 .ptr .align 1 _Z13cudaMatrixAddPfS_S__param_0,
	.param .u64 .ptr .align 1 _Z13cudaMatrixAddPfS_S__param_1,
	.param .u64 .ptr .align 1 _Z13cudaMatrixAddPfS_S__param_2
)
{
	.reg .pred 	%p<2>;
	.reg .b32 	%r<11>;
	.reg .b32 	%f<4>;
	.reg .b64 	%rd<11>;

	ld.param.u64 	%rd1, [_Z13cudaMatrixAddPfS_S__param_0];
	ld.param.u64 	%rd2, [_Z13cudaMatrixAddPfS_S__param_1];
	ld.param.u64 	%rd3, [_Z13cudaMatrixAddPfS_S__param_2];
	mov.u32 	%r2, %nctaid.x;
	mov.u32 	%r3, %nctaid.y;
	mov.u32 	%r4, %nctaid.z;
	mul.lo.s32 	%r5, %r2, %r3;
	mul.lo.s32 	%r6, %r5, %r4;
	mov.u32 	%r7, %ctaid.z;
	mov.u32 	%r8, %ctaid.y;
	mov.u32 	%r9, %ctaid.x;
	mad.lo.s32 	%r10, %r3, %r7, %r8;
	mad.lo.s32 	%r1, %r10, %r2, %r9;
	setp.ge.s32 	%p1, %r1, %r6;
	@%p1 bra 	$L__BB0_2;
	cvta.to.global.u64 	%rd4, %rd1;
	cvta.to.global.u64 	%rd5, %rd2;
	cvta.to.global.u64 	%rd6, %rd3;
	mul.wide.s32 	%rd7, %r1, 4;
	add.s64 	%rd8, %rd4, %rd7;
	ld.global.f32 	%f1, [%rd8];
	add.s64 	%rd9, %rd5, %rd7;
	ld.global.f32 	%f2, [%rd9];
	add.f32 	%f3, %f1, %f2;
	add.s64 	%rd10, %rd6, %rd7;
	st.global.f32 	[%rd10], %f3;
$L__BB0_2:
	ret;

}
	// .globl	_Z14cudaMatrixMultPfS_S_i
.visible .entry _Z14cudaMatrixMultPfS_S_i(
	.param .u64 .ptr .align 1 _Z14cudaMatrixMultPfS_S_i_param_0,
	.param .u64 .ptr .align 1 _Z14cudaMatrixMultPfS_S_i_param_1,
	.param .u64 .ptr .align 1 _Z14cudaMatrixMultPfS_S_i_param_2,
	.param .u32 _Z14cudaMatrixMultPfS_S_i_param_3
)
{
	.reg .pred 	%p<13>;
	.reg .b32 	%r<68>;
	.reg .b32 	%f<68>;
	.reg .b64 	%rd<65>;

	ld.param.u64 	%rd10, [_Z14cudaMatrixMultPfS_S_i_param_0];
	ld.param.u64 	%rd11, [_Z14cudaMatrixMultPfS_S_i_param_1];
	ld.param.u64 	%rd9, [_Z14cudaMatrixMultPfS_S_i_param_2];
	ld.param.u32 	%r39, [_Z14cudaMatrixMultPfS_S_i_param_3];
	cvta.to.global.u64 	%rd1, %rd11;
	cvta.to.global.u64 	%rd2, %rd10;
	mov.u32 	%r1, %nctaid.x;
	mov.u32 	%r40, %nctaid.y;
	mov.u32 	%r3, %ctaid.x;
	mov.u32 	%r41, %ctaid.y;
	setp.ge.u32 	%p1, %r3, %r1;
	setp.ge.u32 	%p2, %r41, %r40;
	or.pred  	%p3, %p1, %p2;
	@%p3 bra 	$L__BB1_14;
	setp.lt.s32 	%p4, %r39, 1;
	mov.f32 	%f67, 0f00000000;
	@%p4 bra 	$L__BB1_13;
	mul.lo.s32 	%r5, %r41, %r40;
	and.b32  	%r6, %r39, 7;
	setp.lt.u32 	%p5, %r39, 8;
	mov.f32 	%f67, 0f00000000;
	mov.b32 	%r66, 0;
	@%p5 bra 	$L__BB1_5;
	and.b32  	%r66, %r39, 2147483640;
	neg.s32 	%r64, %r66;
	add.s32 	%r63, %r1, %r3;
	shl.b32 	%r10, %r1, 3;
	shl.b32 	%r43, %r1, 1;
	add.s32 	%r62, %r3, %r43;
	mad.lo.s32 	%r61, %r1, 3, %r3;
	shl.b32 	%r44, %r1, 2;
	add.s32 	%r60, %r3, %r44;
	mad.lo.s32 	%r59, %r1, 5, %r3;
	mad.lo.s32 	%r58, %r1, 6, %r3;
	mad.lo.s32 	%r57, %r1, 7, %r3;
	mul.wide.u32 	%rd12, %r3, 4;
	add.s64 	%rd64, %rd1, %rd12;
	mul.wide.u32 	%rd13, %r5, 4;
	add.s64 	%rd14, %rd13, %rd2;
	add.s64 	%rd63, %rd14, 16;
	mov.f32 	%f67, 0f00000000;
	mul.wide.u32 	%rd29, %r10, 4;
$L__BB1_4:
	.pragma "nounroll";
	ld.global.f32 	%f17, [%rd63+-16];
	ld.global.f32 	%f18, [%rd64];
	fma.rn.f32 	%f19, %f17, %f18, %f67;
	ld.global.f32 	%f20, [%rd63+-12];
	mul.wide.u32 	%rd15, %r63, 4;
	add.s64 	%rd16, %rd1, %rd15;
	ld.global.f32 	%f21, [%rd16];
	fma.rn.f32 	%f22, %f20, %f21, %f19;
	ld.global.f32 	%f23, [%rd63+-8];
	mul.wide.u32 	%rd17, %r62, 4;
	add.s64 	%rd18, %rd1, %rd17;
	ld.global.f32 	%f24, [%rd18];
	fma.rn.f32 	%f25, %f23, %f24, %f22;
	ld.global.f32 	%f26, [%rd63+-4];
	mul.wide.u32 	%rd19, %r61, 4;
	add.s64 	%rd20, %rd1, %rd19;
	ld.global.f32 	%f27, [%rd20];
	fma.rn.f32 	%f28, %f26, %f27, %f25;
	ld.global.f32 	%f29, [%rd63];
	mul.wide.u32 	%rd21, %r60, 4;
	add.s64 	%rd22, %rd1, %rd21;
	ld.global.f32 	%f30, [%rd22];
	fma.rn.f32 	%f31, %f29, %f30, %f28;
	ld.global.f32 	%f32, [%rd63+4];
	mul.wide.u32 	%rd23, %r59, 4;
	add.s64 	%rd24, %rd1, %rd23;
	ld.global.f32 	%f33, [%rd24];
	fma.rn.f32 	%f34, %f32, %f33, %f31;
	ld.global.f32 	%f35, [%rd63+8];
	mul.wide.u32 	%rd25, %r58, 4;
	add.s64 	%rd26, %rd1, %rd25;
	ld.global.f32 	%f36, [%rd26];
	fma.rn.f32 	%f37, %f35, %f36, %f34;
	ld.global.f32 	%f38, [%rd63+12];
	mul.wide.u32 	%rd27, %r57, 4;
	add.s64 	%rd28, %rd1, %rd27;
	ld.global.f32 	%f39, [%rd28];
	fma.rn.f32 	%f67, %f38, %f39, %f37;
	add.s32 	%r64, %r64, 8;
	add.s32 	%r63, %r63, %r10;
	add.s32 	%r62, %r62, %r10;
	add.s32 	%r61, %r61, %r10;
	add.s32 	%r60, %r60, %r10;
	add.s32 	%r59, %r59, %r10;
	add.s32 	%r58, %r58, %r10;
	add.s32 	%r57, %r57, %r10;
	add.s64 	%rd64, %rd64, %rd29;
	add.s64 	%rd63, %rd63, 32;
	setp.ne.s32 	%p6, %r64, 0;
	@%p6 bra 	$L__BB1_4;
$L__BB1_5:
	setp.eq.s32 	%p7, %r6, 0;
	@%p7 bra 	$L__BB1_13;
	and.b32  	%r34, %r39, 3;
	setp.lt.u32 	%p8, %r6, 4;
	@%p8 bra 	$L__BB1_8;
	add.s32 	%r45, %r66, %r5;
	mul.wide.u32 	%rd30, %r45, 4;
	add.s64 	%rd31, %rd2, %rd30;
	ld.global.f32 	%f41, [%rd31];
	mad.lo.s32 	%r46, %r66, %r1, %r3;
	mul.wide.u32 	%rd32, %r46, 4;
	add.s64 	%rd33, %rd1, %rd32;
	ld.global.f32 	%f42, [%rd33];
	fma.rn.f32 	%f43, %f41, %f42, %f67;
	cvt.u64.u32 	%rd34, %r5;
	cvt.u64.u32 	%rd35, %r66;
	add.s64 	%rd36, %rd35, %rd34;
	shl.b64 	%rd37, %rd36, 2;
	add.s64 	%rd38, %rd2, %rd37;
	ld.global.f32 	%f44, [%rd38+4];
	add.s32 	%r47, %r46, %r1;
	mul.wide.u32 	%rd39, %r47, 4;
	add.s64 	%rd40, %rd1, %rd39;
	ld.global.f32 	%f45, [%rd40];
	fma.rn.f32 	%f46, %f44, %f45, %f43;
	ld.global.f32 	%f47, [%rd38+8];
	add.s32 	%r48, %r47, %r1;
	mul.wide.u32 	%rd41, %r48, 4;
	add.s64 	%rd42, %rd1, %rd41;
	ld.global.f32 	%f48, [%rd42];
	fma.rn.f32 	%f49, %f47, %f48, %f46;
	ld.global.f32 	%f50, [%rd38+12];
	add.s32 	%r49, %r48, %r1;
	mul.wide.u32 	%rd43, %r49, 4;
	add.s64 	%rd44, %rd1, %rd43;
	ld.global.f32 	%f51, [%rd44];
	fma.rn.f32 	%f67, %f50, %f51, %f49;
	add.s32 	%r66, %r66, 4;
$L__BB1_8:
	setp.eq.s32 	%p9, %r34, 0;
	@%p9 bra 	$L__BB1_13;
	setp.eq.s32 	%p10, %r34, 1;
	@%p10 bra 	$L__BB1_11;
	add.s32 	%r50, %r66, %r5;
	mul.wide.u32 	%rd45, %r50, 4;
	add.s64 	%rd46, %rd2, %rd45;
	ld.global.f32 	%f53, [%rd46];
	mad.lo.s32 	%r51, %r66, %r1, %r3;
	mul.wide.u32 	%rd47, %r51, 4;
	add.s64 	%rd48, %rd1, %rd47;
	ld.global.f32 	%f54, [%rd48];
	fma.rn.f32 	%f55, %f53, %f54, %f67;
	cvt.u64.u32 	%rd49, %r5;
	cvt.u64.u32 	%rd50, %r66;
	add.s64 	%rd51, %rd50, %rd49;
	shl.b64 	%rd52, %rd51, 2;
	add.s64 	%rd53, %rd2, %rd52;
	ld.global.f32 	%f56, [%rd53+4];
	add.s32 	%r52, %r51, %r1;
	mul.wide.u32 	%rd54, %r52, 4;
	add.s64 	%rd55, %rd1, %rd54;
	ld.global.f32 	%f57, [%rd55];
	fma.rn.f32 	%f67, %f56, %f57, %f55;
	add.s32 	%r66, %r66, 2;
$L__BB1_11:
	and.b32  	%r53, %r39, 1;
	setp.eq.b32 	%p11, %r53, 1;
	not.pred 	%p12, %p11;
	@%p12 bra 	$L__BB1_13;
	add.s32 	%r54, %r66, %r5;
	mul.wide.u32 	%rd56, %r54, 4;
	add.s64 	%rd57, %rd2, %rd56;
	ld.global.f32 	%f58, [%rd57];
	mad.lo.s32 	%r55, %r66, %r1, %r3;
	mul.wide.u32 	%rd58, %r55, 4;
	add.s64 	%rd59, %rd1, %rd58;
	ld.global.f32 	%f59, [%rd59];
	fma.rn.f32 	%f67, %f58, %f59, %f67;
$L__BB1_13:
	mad.lo.s32 	%r56, %r41, %r1, %r3;
	cvta.to.global.u64 	%rd60, %rd9;
	mul.wide.u32 	%rd61, %r56, 4;
	add.s64 	%rd62, %rd60, %rd61;
	st.global.f32 	[%rd62], %f67;
$L__BB1_14:
	ret;

}


// ===== COMPILED SASS (sm_100) =====

	.target	sm_100

	.elftype	@"ET_EXEC"


//--------------------- .note.nv.tkinfo           --------------------------
	.section	.note.nv.tkinfo,"",@"SHT_NOTE"
	.sectionflags	@"SHF_NOTE_NV_TKINFO"
	.tkinfo
        /*0018*/ 	.word	0x00000002
        /*0030*/ 	.string	""
        /*0030*/ 	.string	"ptxas"
        /*0030*/ 	.string	"Cuda compilation tools, release 13.0, V13.0.88"
        /*0030*/ 	.string	"Build cuda_13.0.r13.0/compiler.36424714_0"
        /*0030*/ 	.string	"-arch sm_100 -m 64 "



//--------------------- .note.nv.cuinfo           --------------------------
	.section	.note.nv.cuinfo,"",@"SHT_NOTE"
	.sectionflags	@"SHF_NOTE_NV_CUINFO"
        /*0018*/ 	.short	0x0002
        /*001a*/ 	.short	0x0064
        /*001c*/ 	.short	0x0082
	.zero		2


//--------------------- .nv.info                  --------------------------
	.section	.nv.info,"",@"SHT_CUDA_INFO"
	.align	4


	//----- nvinfo : EIATTR_REGCOUNT
	.align		4
        /*0000*/ 	.byte	0x04, 0x2f
        /*0002*/ 	.short	(.L_1 - .L_0)
	.align		4
.L_0:
        /*0004*/ 	.word	index@(_Z13cudaMatrixAddPfS_S_)
        /*0008*/ 	.word	0x0000000c


	//----- nvinfo : EIATTR_FRAME_SIZE
	.align		4
.L_1:
        /*000c*/ 	.byte	0x04, 0x11
        /*000e*/ 	.short	(.L_3 - .L_2)
	.align		4
.L_2:
        /*0010*/ 	.word	index@(_Z13cudaMatrixAddPfS_S_)
        /*0014*/ 	.word	0x00000000


	//----- nvinfo : EIATTR_REGCOUNT
	.align		4
.L_3:
        /*0018*/ 	.byte	0x04, 0x2f
        /*001a*/ 	.short	(.L_5 - .L_4)
	.align		4
.L_4:
        /*001c*/ 	.word	index@(_Z14cudaMatrixMultPfS_S_i)
        /*0020*/ 	.word	0x00000020


	//----- nvinfo : EIATTR_FRAME_SIZE
	.align		4
.L_5:
        /*0024*/ 	.byte	0x04, 0x11
        /*0026*/ 	.short	(.L_7 - .L_6)
	.align		4
.L_6:
        /*0028*/ 	.word	index@(_Z14cudaMatrixMultPfS_S_i)
        /*002c*/ 	.word	0x00000000


	//----- nvinfo : EIATTR_MIN_STACK_SIZE
	.align		4
.L_7:
        /*0030*/ 	.byte	0x04, 0x12
        /*0032*/ 	.short	(.L_9 - .L_8)
	.align		4
.L_8:
        /*0034*/ 	.word	index@(_Z14cudaMatrixMultPfS_S_i)
        /*0038*/ 	.word	0x00000000


	//----- nvinfo : EIATTR_MIN_STACK_SIZE
	.align		4
.L_9:
        /*003c*/ 	.byte	0x04, 0x12
        /*003e*/ 	.short	(.L_11 - .L_10)
	.align		4
.L_10:
        /*0040*/ 	.word	index@(_Z13cudaMatrixAddPfS_S_)
        /*0044*/ 	.word	0x00000000
.L_11:


//--------------------- .nv.compat                --------------------------
	.section	.nv.compat,"",@"SHT_CUDA_COMPAT_INFO"
	.align	4
        /*0000*/ 	.byte	0x02, 0x09, 0x00, 0x00, 0x02, 0x02, 0x01, 0x00, 0x02, 0x05, 0x05, 0x00, 0x03, 0x07, 0x01, 0x01
        /*0010*/ 	.byte	0x02, 0x03, 0x00, 0x00, 0x02, 0x06, 0x01, 0x00, 0x04, 0x0b, 0x08, 0x00, 0x09, 0x00, 0x00, 0x00
        /*0020*/ 	.byte	0x00, 0x00, 0x00, 0x00


//--------------------- .nv.info._Z14cudaMatrixMultPfS_S_i --------------------------
	.section	.nv.info._Z14cudaMatrixMultPfS_S_i,"",@"SHT_CUDA_INFO"
	.sectionflags	@""
	.align	4


	//----- nvinfo : EIATTR_CUDA_API_VERSION
	.align		4
        /*0000*/ 	.byte	0x04, 0x37
        /*0002*/ 	.short	(.L_13 - .L_12)
.L_12:
        /*0004*/ 	.word	0x00000082


	//----- nvinfo : EIATTR_KPARAM_INFO
	.align		4
.L_13:
        /*0008*/ 	.byte	0x04, 0x17
        /*000a*/ 	.short	(.L_15 - .L_14)
.L_14:
        /*000c*/ 	.word	0x00000000
        /*0010*/ 	.short	0x0003
        /*0012*/ 	.short	0x0018
        /*0014*/ 	.byte	0x00, 0xf0, 0x11, 0x00


	//----- nvinfo : EIATTR_KPARAM_INFO
	.align		4
.L_15:
        /*0018*/ 	.byte	0x04, 0x17
        /*001a*/ 	.short	(.L_17 - .L_16)
.L_16:
        /*001c*/ 	.word	0x00000000
        /*0020*/ 	.short	0x0002
        /*0022*/ 	.short	0x0010
        /*0024*/ 	.byte	0x00, 0xf5, 0x21, 0x00


	//----- nvinfo : EIATTR_KPARAM_INFO
	.align		4
.L_17:
        /*0028*/ 	.byte	0x04, 0x17
        /*002a*/ 	.short	(.L_19 - .L_18)
.L_18:
        /*002c*/ 	.word	0x00000000
        /*0030*/ 	.short	0x0001
        /*0032*/ 	.short	0x0008
        /*0034*/ 	.byte	0x00, 0xf5, 0x21, 0x00


	//----- nvinfo : EIATTR_KPARAM_INFO
	.align		4
.L_19:
        /*0038*/ 	.byte	0x04, 0x17
        /*003a*/ 	.short	(.L_21 - .L_20)
.L_20:
        /*003c*/ 	.word	0x00000000
        /*0040*/ 	.short	0x0000
        /*0042*/ 	.short	0x0000
        /*0044*/ 	.byte	0x00, 0xf5, 0x21, 0x00


	//----- nvinfo : EIATTR_SPARSE_MMA_MASK
	.align		4
.L_21:
        /*0048*/ 	.byte	0x03, 0x50
        /*004a*/ 	.short	0x0000


	//----- nvinfo : EIATTR_MAXREG_COUNT
	.align		4
        /*004c*/ 	.byte	0x03, 0x1b
        /*004e*/ 	.short	0x00ff


	//----- nvinfo : EIATTR_MERCURY_ISA_VERSION
	.align		4
        /*0050*/ 	.byte	0x03, 0x5f
        /*0052*/ 	.short	0x0101


	//----- nvinfo : EIATTR_VRC_CTA_INIT_COUNT
	.align		4
        /*0054*/ 	.byte	0x02, 0x4a
	.zero		1
	.zero		1


	//----- nvinfo : EIATTR_EXIT_INSTR_OFFSETS
	.align		4
        /*0058*/ 	.byte	0x04, 0x1c
        /*005a*/ 	.short	(.L_23 - .L_22)


	//   ....[0]....
.L_22:
        /*005c*/ 	.word	0x00000070


	//   ....[1]....
        /*0060*/ 	.word	0x000009b0


	//----- nvinfo : EIATTR_CBANK_PARAM_SIZE
	.align		4
.L_23:
        /*0064*/ 	.byte	0x03, 0x19
        /*0066*/ 	.short	0x001c


	//----- nvinfo : EIATTR_PARAM_CBANK
	.align		4
        /*0068*/ 	.byte	0x04, 0x0a
        /*006a*/ 	.short	(.L_25 - .L_24)
	.align		4
.L_24:
        /*006c*/ 	.word	index@(.nv.constant0._Z14cudaMatrixMultPfS_S_i)
        /*0070*/ 	.short	0x0380
        /*0072*/ 	.short	0x001c


	//----- nvinfo : EIATTR_SW_WAR
	.align		4
.L_25:
        /*0074*/ 	.byte	0x04, 0x36
        /*0076*/ 	.short	(.L_27 - .L_26)
.L_26:
        /*0078*/ 	.word	0x00000008
.L_27:


//--------------------- .nv.info._Z13cudaMatrixAddPfS_S_ --------------------------
	.section	.nv.info._Z13cudaMatrixAddPfS_S_,"",@"SHT_CUDA_INFO"
	.sectionflags	@""
	.align	4


	//----- nvinfo : EIATTR_CUDA_API_VERSION
	.align		4
        /*0000*/ 	.byte	0x04, 0x37
        /*0002*/ 	.short	(.L_29 - .L_28)
.L_28:
        /*0004*/ 	.word	0x00000082


	//----- nvinfo : EIATTR_KPARAM_INFO
	.align		4
.L_29:
        /*0008*/ 	.byte	0x04, 0x17
        /*000a*/ 	.short	(.L_31 - .L_30)
.L_30:
        /*000c*/ 	.word	0x00000000
        /*0010*/ 	.short	0x0002
        /*0012*/ 	.short	0x0010
        /*0014*/ 	.byte	0x00, 0xf5, 0x21, 0x00


	//----- nvinfo : EIATTR_KPARAM_INFO
	.align		4
.L_31:
        /*0018*/ 	.byte	0x04, 0x17
        /*001a*/ 	.short	(.L_33 - .L_32)
.L_32:
        /*001c*/ 	.word	0x00000000
        /*0020*/ 	.short	0x0001
        /*0022*/ 	.short	0x0008
        /*0024*/ 	.byte	0x00, 0xf5, 0x21, 0x00


	//----- nvinfo : EIATTR_KPARAM_INFO
	.align		4
.L_33:
        /*0028*/ 	.byte	0x04, 0x17
        /*002a*/ 	.short	(.L_35 - .L_34)
.L_34:
        /*002c*/ 	.word	0x00000000
        /*0030*/ 	.short	0x0000
        /*0032*/ 	.short	0x0000
        /*0034*/ 	.byte	0x00, 0xf5, 0x21, 0x00


	//----- nvinfo : EIATTR_SPARSE_MMA_MASK
	.align		4
.L_35:
        /*0038*/ 	.byte	0x03, 0x50
        /*003a*/ 	.short	0x0000


	//----- nvinfo : EIATTR_MAXREG_COUNT
	.align		4
        /*003c*/ 	.byte	0x03, 0x1b
        /*003e*/ 	.short	0x00ff


	//----- nvinfo : EIATTR_MERCURY_ISA_VERSION
	.align		4
        /*0040*/ 	.byte	0x03, 0x5f
        /*0042*/ 	.short	0x0101


	//----- nvinfo : EIATTR_VRC_CTA_INIT_COUNT
	.align		4
        /*0044*/ 	.byte	0x02, 0x4a
	.zero		1
	.zero		1


	//----- nvinfo : EIATTR_EXIT_INSTR_OFFSETS
	.align		4
        /*0048*/ 	.byte	0x04, 0x1c
        /*004a*/ 	.short	(.L_37 - .L_36)


	//   ....[0]....
.L_36:
        /*004c*/ 	.word	0x000000c0


	//   ....[1]....
        /*0050*/ 	.word	0x00000180


	//----- nvinfo : EIATTR_CBANK_PARAM_SIZE
	.align		4
.L_37:
        /*0054*/ 	.byte	0x03, 0x19
        /*0056*/ 	.short	0x0018


	//----- nvinfo : EIATTR_PARAM_CBANK
	.align		4
        /*0058*/ 	.byte	0x04, 0x0a
        /*005a*/ 	.short	(.L_39 - .L_38)
	.align		4
.L_38:
        /*005c*/ 	.word	index@(.nv.constant0._Z13cudaMatrixAddPfS_S_)
        /*0060*/ 	.short	0x0380
        /*0062*/ 	.short	0x0018


	//----- nvinfo : EIATTR_SW_WAR
	.align		4
.L_39:
        /*0064*/ 	.byte	0x04, 0x36
        /*0066*/ 	.short	(.L_41 - .L_40)
.L_40:
        /*0068*/ 	.word	0x00000008
.L_41:


//--------------------- .nv.callgraph             --------------------------
	.section	.nv.callgraph,"",@"SHT_CUDA_CALLGRAPH"
	.align	4
	.sectionentsize	8
	.align		4
        /*0000*/ 	.word	0x00000000
	.align		4
        /*0004*/ 	.word	0xffffffff
	.align		4
        /*0008*/ 	.word	0x00000000
	.align		4
        /*000c*/ 	.word	0xfffffffe
	.align		4
        /*0010*/ 	.word	0x00000000
	.align		4
        /*0014*/ 	.word	0xfffffffd
	.align		4
        /*0018*/ 	.word	0x00000000
	.align		4
        /*001c*/ 	.word	0xfffffffc


//--------------------- .text._Z14cudaMatrixMultPfS_S_i --------------------------
	.section	.text._Z14cudaMatrixMultPfS_S_i,"ax",@progbits
	.align	128
        .global         _Z14cudaMatrixMultPfS_S_i
        .type           _Z14cudaMatrixMultPfS_S_i,@function
        .size           _Z14cudaMatrixMultPfS_S_i,(.L_x_6 - _Z14cudaMatrixMultPfS_S_i)
        .other          _Z14cudaMatrixMultPfS_S_i,@"STO_CUDA_ENTRY STV_DEFAULT"
_Z14cudaMatrixMultPfS_S_i:
.text._Z14cudaMatrixMultPfS_S_i:
[----:B------:R-:W-:Y:S01]  /*0000*/  LDC R1, c[0x0][0x37c] ;  /* 0x0000df00ff017b82 */ /* 0x000fe20000000800 */
[----:B------:R-:W0:Y:S07]  /*0010*/  S2R R0, SR_CTAID.Y ;  /* 0x0000000000007919 */ /* 0x000e2e0000002600 */
[----:B------:R-:W1:Y:S01]  /*0020*/  LDC R2, c[0x0][0x370] ;  /* 0x0000dc00ff027b82 */ /* 0x000e620000000800 */
[----:B------:R-:W1:Y:S07]  /*0030*/  S2R R3, SR_CTAID.X ;  /* 0x0000000000037919 */ /* 0x000e6e0000002500 */
[----:B------:R-:W0:Y:S02]  /*0040*/  LDC R7, c[0x0][0x374] ;  /* 0x0000dd00ff077b82 */ /* 0x000e240000000800 */
[----:B0-----:R-:W-:-:S04]  /*0050*/  ISETP.GE.U32.AND P0, PT, R0, R7, PT ;  /* 0x000000070000720c */ /* 0x001fc80003f06070 */
[----:B-1----:R-:W-:-:S13]  /*0060*/  ISETP.GE.U32.OR P0, PT, R3, R2, P0 ;  /* 0x000000020300720c */ /* 0x002fda0000706470 */
[----:B------:R-:W-:Y:S05]  /*0070*/  @P0 EXIT ;  /* 0x000000000000094d */ /* 0x000fea0003800000 */
[----:B------:R-:W0:Y:S01]  /*0080*/  LDC R4, c[0x0][0x398] ;  /* 0x0000e600ff047b82 */ /* 0x000e220000000800 */
[----:B------:R-:W1:Y:S01]  /*0090*/  LDCU.64 UR4, c[0x0][0x358] ;  /* 0x00006b00ff0477ac */ /* 0x000e620008000a00 */
[----:B------:R-:W-:Y:S01]  /*00a0*/  HFMA2 R18, -RZ, RZ, 0, 0 ;  /* 0x00000000ff127431 */ /* 0x000fe200000001ff */
[----:B0-----:R-:W-:-:S13]  /*00b0*/  ISETP.GE.AND P0, PT, R4, 0x1, PT ;  /* 0x000000010400780c */ /* 0x001fda0003f06270 */
[----:B-1----:R-:W-:Y:S05]  /*00c0*/  @!P0 BRA `(.L_x_0) ;  /* 0x0000000800288947 */ /* 0x002fea0003800000 */
[C---:B------:R-:W-:Y:S01]  /*00d0*/  ISETP.GE.U32.AND P1, PT, R4.reuse, 0x8, PT ;  /* 0x000000080400780c */ /* 0x040fe20003f26070 */
[----:B------:R-:W-:Y:S01]  /*00e0*/  IMAD R6, R7, R0, RZ ;  /* 0x0000000007067224 */ /* 0x000fe200078e02ff */
[----:B------:R-:W-:Y:S02]  /*00f0*/  LOP3.LUT R5, R4, 0x7, RZ, 0xc0, !PT ;  /* 0x0000000704057812 */ /* 0x000fe400078ec0ff */
[----:B------:R-:W-:Y:S02]  /*0100*/  MOV R18, RZ ;  /* 0x000000ff00127202 */ /* 0x000fe40000000f00 */
[----:B------:R-:W-:Y:S02]  /*0110*/  ISETP.NE.AND P0, PT, R5, RZ, PT ;  /* 0x000000ff0500720c */ /* 0x000fe40003f05270 */
[----:B------:R-:W-:-:S05]  /*0120*/  MOV R7, RZ ;  /* 0x000000ff00077202 */ /* 0x000fca0000000f00 */
[----:B------:R-:W-:Y:S06]  /*0130*/  @!P1 BRA `(.L_x_1) ;  /* 0x0000000000fc9947 */ /* 0x000fec0003800000 */
[----:B------:R-:W0:Y:S01]  /*0140*/  LDC.64 R8, c[0x0][0x380] ;  /* 0x0000e000ff087b82 */ /* 0x000e220000000a00 */
[----:B------:R-:W-:Y:S01]  /*0150*/  LOP3.LUT R7, R4, 0x7ffffff8, RZ, 0xc0, !PT ;  /* 0x7ffffff804077812 */ /* 0x000fe200078ec0ff */
[C-C-:B------:R-:W-:Y:S01]  /*0160*/  IMAD R24, R2.reuse, 0x3, R3.reuse ;  /* 0x0000000302187824 */ /* 0x140fe200078e0203 */
[C---:B------:R-:W-:Y:S01]  /*0170*/  SHF.L.U32 R11, R2.reuse, 0x3, RZ ;  /* 0x00000003020b7819 */ /* 0x040fe200000006ff */
[C-C-:B------:R-:W-:Y:S01]  /*0180*/  IMAD R25, R2.reuse, 0x4, R3.reuse ;  /* 0x0000000402197824 */ /* 0x140fe200078e0203 */
[C---:B------:R-:W-:Y:S01]  /*0190*/  LEA R10, R2.reuse, R3, 0x1 ;  /* 0x00000003020a7211 */ /* 0x040fe200078e08ff */
[C-C-:B------:R-:W-:Y:S01]  /*01a0*/  IMAD R26, R2.reuse, 0x5, R3.reuse ;  /* 0x00000005021a7824 */ /* 0x140fe200078e0203 */
[----:B------:R-:W-:Y:S01]  /*01b0*/  MOV R18, RZ ;  /* 0x000000ff00127202 */ /* 0x000fe20000000f00 */
[----:B------:R-:W1:Y:S01]  /*01c0*/  LDC.64 R14, c[0x0][0x388] ;  /* 0x0000e200ff0e7b82 */ /* 0x000e620000000a00 */
[C-C-:B------:R-:W-:Y:S02]  /*01d0*/  IMAD R27, R2.reuse, 0x6, R3.reuse ;  /* 0x00000006021b7824 */ /* 0x140fe400078e0203 */
[----:B------:R-:W-:-:S02]  /*01e0*/  IMAD R28, R2, 0x7, R3 ;  /* 0x00000007021c7824 */ /* 0x000fc400078e0203 */
[----:B0-----:R-:W-:-:S03]  /*01f0*/  IMAD.WIDE.U32 R8, R6, 0x4, R8 ;  /* 0x0000000406087825 */ /* 0x001fc600078e0008 */
[----:B------:R-:W-:Y:S02]  /*0200*/  IADD3 R19, P1, PT, R8, 0x10, RZ ;  /* 0x0000001008137810 */ /* 0x000fe40007f3e0ff */
[----:B------:R-:W-:Y:S01]  /*0210*/  IADD3 R8, PT, PT, -R7, RZ, RZ ;  /* 0x000000ff07087210 */ /* 0x000fe20007ffe1ff */
[----:B-1----:R-:W-:Y:S01]  /*0220*/  IMAD.WIDE.U32 R16, R3, 0x4, R14 ;  /* 0x0000000403107825 */ /* 0x002fe200078e000e */
[----:B------:R-:W-:Y:S02]  /*0230*/  IADD3.X R29, PT, PT, RZ, R9, RZ, P1, !PT ;  /* 0x00000009ff1d7210 */ /* 0x000fe40000ffe4ff */
[----:B------:R-:W-:-:S07]  /*0240*/  IADD3 R9, PT, PT, R2, R3, RZ ;  /* 0x0000000302097210 */ /* 0x000fce0007ffe0ff */
.L_x_2:
[----:B------:R-:W-:Y:S01]  /*0250*/  IMAD.WIDE.U32 R12, R9, 0x4, R14 ;  /* 0x00000004090c7825 */ /* 0x000fe200078e000e */
[----:B------:R-:W2:Y:S04]  /*0260*/  LDG.E R21, desc[UR4][R16.64] ;  /* 0x0000000410157981 */ /* 0x000ea8000c1e1900 */
[----:B------:R0:W3:Y:S02]  /*0270*/  LDG.E R20, desc[UR4][R12.64] ;  /* 0x000000040c147981 */ /* 0x0000e4000c1e1900 */
[----:B0-----:R-:W-:Y:S02]  /*0280*/  MOV R12, R19 ;  /* 0x00000013000c7202 */ /* 0x001fe40000000f00 */
[----:B------:R-:W-:-:S05]  /*0290*/  MOV R13, R29 ;  /* 0x0000001d000d7202 */ /* 0x000fca0000000f00 */
[----:B------:R-:W2:Y:S04]  /*02a0*/  LDG.E R19, desc[UR4][R12.64+-0x10] ;  /* 0xfffff0040c137981 */ /* 0x000ea8000c1e1900 */
[----:B------:R-:W3:Y:S04]  /*02b0*/  LDG.E R22, desc[UR4][R12.64+-0xc] ;  /* 0xfffff4040c167981 */ /* 0x000ee8000c1e1900 */
[----:B------:R-:W4:Y:S01]  /*02c0*/  LDG.E R29, desc[UR4][R12.64+-0x4] ;  /* 0xfffffc040c1d7981 */ /* 0x000f22000c1e1900 */
[----:B--2---:R-:W-:-:S04]  /*02d0*/  FFMA R19, R19, R21, R18 ;  /* 0x0000001513137223 */ /* 0x004fc80000000012 */
[----:B---3--:R-:W-:Y:S01]  /*02e0*/  FFMA R18, R22, R20, R19 ;  /* 0x0000001416127223 */ /* 0x008fe20000000013 */
[--C-:B------:R-:W-:Y:S01]  /*02f0*/  IMAD.WIDE.U32 R22, R10, 0x4, R14.reuse ;  /* 0x000000040a167825 */ /* 0x100fe200078e000e */
[----:B------:R-:W2:Y:S03]  /*0300*/  LDG.E R19, desc[UR4][R12.64+-0x8] ;  /* 0xfffff8040c137981 */ /* 0x000ea6000c1e1900 */
[----:B------:R-:W-:Y:S02]  /*0310*/  IMAD.WIDE.U32 R20, R24, 0x4, R14 ;  /* 0x0000000418147825 */ /* 0x000fe400078e000e */
[----:B------:R-:W2:Y:S04]  /*0320*/  LDG.E R22, desc[UR4][R22.64] ;  /* 0x0000000416167981 */ /* 0x000ea8000c1e1900 */
[----:B------:R-:W4:Y:S04]  /*0330*/  LDG.E R20, desc[UR4][R20.64] ;  /* 0x0000000414147981 */ /* 0x000f28000c1e1900 */
[----:B------:R-:W3:Y:S01]  /*0340*/  LDG.E R23, desc[UR4][R12.64+0x4] ;  /* 0x000004040c177981 */ /* 0x000ee2000c1e1900 */
[----:B--2---:R-:W-:-:S03]  /*0350*/  FFMA R18, R19, R22, R18 ;  /* 0x0000001613127223 */ /* 0x004fc60000000012 */
[----:B------:R-:W2:Y:S01]  /*0360*/  LDG.E R22, desc[UR4][R12.64] ;  /* 0x000000040c167981 */ /* 0x000ea2000c1e1900 */
[----:B----4-:R-:W-:Y:S01]  /*0370*/  FFMA R29, R29, R20, R18 ;  /* 0x000000141d1d7223 */ /* 0x010fe20000000012 */
[----:B------:R-:W-:-:S05]  /*0380*/  IMAD.WIDE.U32 R18, R25, 0x4, R14 ;  /* 0x0000000419127825 */ /* 0x000fca00078e000e */
[----:B------:R0:W2:Y:S02]  /*0390*/  LDG.E R20, desc[UR4][R18.64] ;  /* 0x0000000412147981 */ /* 0x0000a4000c1e1900 */
[----:B0-----:R-:W-:-:S06]  /*03a0*/  IMAD.WIDE.U32 R18, R26, 0x4, R14 ;  /* 0x000000041a127825 */ /* 0x001fcc00078e000e */
[----:B------:R-:W3:Y:S04]  /*03b0*/  LDG.E R18, desc[UR4][R18.64] ;  /* 0x0000000412127981 */ /* 0x000ee8000c1e1900 */
[----:B------:R-:W4:Y:S01]  /*03c0*/  LDG.E R19, desc[UR4][R12.64+0xc] ;  /* 0x00000c040c137981 */ /* 0x000f22000c1e1900 */
[----:B--2---:R-:W-:Y:S01]  /*03d0*/  FFMA R29, R22, R20, R29 ;  /* 0x00000014161d7223 */ /* 0x004fe2000000001d */
[----:B------:R-:W-:-:S06]  /*03e0*/  IMAD.WIDE.U32 R20, R27, 0x4, R14 ;  /* 0x000000041b147825 */ /* 0x000fcc00078e000e */
[----:B------:R-:W2:Y:S01]  /*03f0*/  LDG.E R20, desc[UR4][R20.64] ;  /* 0x0000000414147981 */ /* 0x000ea2000c1e1900 */
[----:B---3--:R-:W-:Y:S01]  /*0400*/  FFMA R29, R23, R18, R29 ;  /* 0x00000012171d7223 */ /* 0x008fe2000000001d */
[----:B------:R-:W-:Y:S02]  /*0410*/  IMAD.WIDE.U32 R22, R28, 0x4, R14 ;  /* 0x000000041c167825 */ /* 0x000fe400078e000e */
[----:B------:R-:W2:Y:S04]  /*0420*/  LDG.E R18, desc[UR4][R12.64+0x8] ;  /* 0x000008040c127981 */ /* 0x000ea8000c1e1900 */
[----:B------:R-:W4:Y:S01]  /*0430*/  LDG.E R22, desc[UR4][R22.64] ;  /* 0x0000000416167981 */ /* 0x000f22000c1e1900 */
[----:B------:R-:W-:Y:S01]  /*0440*/  IADD3 R8, PT, PT, R8, 0x8, RZ ;  /* 0x0000000808087810 */ /* 0x000fe20007ffe0ff */
[C---:B------:R-:W-:Y:S01]  /*0450*/  IMAD.IADD R27, R11.reuse, 0x1, R27 ;  /* 0x000000010b1b7824 */ /* 0x040fe200078e021b */
[C---:B------:R-:W-:Y:S01]  /*0460*/  IADD3 R9, PT, PT, R11.reuse, R9, RZ ;  /* 0x000000090b097210 */ /* 0x040fe20007ffe0ff */
[C---:B------:R-:W-:Y:S01]  /*0470*/  IMAD.WIDE.U32 R16, R11.reuse, 0x4, R16 ;  /* 0x000000040b107825 */ /* 0x040fe200078e0010 */
[----:B------:R-:W-:-:S02]  /*0480*/  IADD3 R10, PT, PT, R11, R10, RZ ;  /* 0x0000000a0b0a7210 */ /* 0x000fc40007ffe0ff */
[C---:B------:R-:W-:Y:S02]  /*0490*/  IADD3 R24, PT, PT, R11.reuse, R24, RZ ;  /* 0x000000180b187210 */ /* 0x040fe40007ffe0ff */
[C---:B------:R-:W-:Y:S02]  /*04a0*/  IADD3 R25, PT, PT, R11.reuse, R25, RZ ;  /* 0x000000190b197210 */ /* 0x040fe40007ffe0ff */
[C---:B------:R-:W-:Y:S02]  /*04b0*/  IADD3 R26, PT, PT, R11.reuse, R26, RZ ;  /* 0x0000001a0b1a7210 */ /* 0x040fe40007ffe0ff */
[----:B------:R-:W-:Y:S01]  /*04c0*/  IADD3 R28, PT, PT, R11, R28, RZ ;  /* 0x0000001c0b1c7210 */ /* 0x000fe20007ffe0ff */
[----:B--2---:R-:W-:-:S04]  /*04d0*/  FFMA R18, R18, R20, R29 ;  /* 0x0000001412127223 */ /* 0x004fc8000000001d */
[----:B----4-:R-:W-:Y:S01]  /*04e0*/  FFMA R18, R19, R22, R18 ;  /* 0x0000001613127223 */ /* 0x010fe20000000012 */
[----:B------:R-:W-:-:S05]  /*04f0*/  IADD3 R19, P1, PT, R12, 0x20, RZ ;  /* 0x000000200c137810 */ /* 0x000fca0007f3e0ff */
[----:B------:R-:W-:Y:S01]  /*0500*/  IMAD.X R29, RZ, RZ, R13, P1 ;  /* 0x000000ffff1d7224 */ /* 0x000fe200008e060d */
[----:B------:R-:W-:-:S13]  /*0510*/  ISETP.NE.AND P1, PT, R8, RZ, PT ;  /* 0x000000ff0800720c */ /* 0x000fda0003f25270 */
[----:B------:R-:W-:Y:S05]  /*0520*/  @P1 BRA `(.L_x_2) ;  /* 0xfffffffc00481947 */ /* 0x000fea000383ffff */
.L_x_1:
[----:B------:R-:W-:Y:S05]  /*0530*/  @!P0 BRA `(.L_x_0) ;  /* 0x00000004000c8947 */ /* 0x000fea0003800000 */
[----:B------:R-:W-:Y:S02]  /*0540*/  ISETP.GE.U32.AND P1, PT, R5, 0x4, PT ;  /* 0x000000040500780c */ /* 0x000fe40003f26070 */
[----:B------:R-:W-:-:S04]  /*0550*/  LOP3.LUT R19, R4, 0x3, RZ, 0xc0, !PT ;  /* 0x0000000304137812 */ /* 0x000fc800078ec0ff */
[----:B------:R-:W-:-:S07]  /*0560*/  ISETP.NE.AND P0, PT, R19, RZ, PT ;  /* 0x000000ff1300720c */ /* 0x000fce0003f05270 */
[----:B------:R-:W-:Y:S06]  /*0570*/  @!P1 BRA `(.L_x_3) ;  /* 0x0000000000789947 */ /* 0x000fec0003800000 */
[----:B------:R-:W0:Y:S01]  /*0580*/  LDC.64 R16, c[0x0][0x380] ;  /* 0x0000e000ff107b82 */ /* 0x000e220000000a00 */
[-C--:B------:R-:W-:Y:S01]  /*0590*/  IMAD R13, R7, R2.reuse, R3 ;  /* 0x00000002070d7224 */ /* 0x080fe200078e0203 */
[CC--:B------:R-:W-:Y:S02]  /*05a0*/  IADD3 R5, PT, PT, R6.reuse, R7.reuse, RZ ;  /* 0x0000000706057210 */ /* 0x0c0fe40007ffe0ff */
[----:B------:R-:W-:Y:S02]  /*05b0*/  IADD3 R20, P1, PT, R6, R7, RZ ;  /* 0x0000000706147210 */ /* 0x000fe40007f3e0ff */
[----:B------:R-:W-:Y:S02]  /*05c0*/  IADD3 R21, PT, PT, R13, R2, RZ ;  /* 0x000000020d157210 */ /* 0x000fe40007ffe0ff */
[----:B------:R-:W1:Y:S08]  /*05d0*/  LDC.64 R10, c[0x0][0x388] ;  /* 0x0000e200ff0a7b82 */ /* 0x000e700000000a00 */
[----:B------:R-:W2:Y:S01]  /*05e0*/  LDC.64 R8, c[0x0][0x380] ;  /* 0x0000e000ff087b82 */ /* 0x000ea20000000a00 */
[----:B0-----:R-:W-:Y:S01]  /*05f0*/  IMAD.WIDE.U32 R16, R5, 0x4, R16 ;  /* 0x0000000405107825 */ /* 0x001fe200078e0010 */
[----:B------:R-:W-:-:S05]  /*0600*/  IADD3.X R5, PT, PT, RZ, RZ, RZ, P1, !PT ;  /* 0x000000ffff057210 */ /* 0x000fca0000ffe4ff */
[----:B------:R-:W3:Y:S01]  /*0610*/  LDG.E R17, desc[UR4][R16.64] ;  /* 0x0000000410117981 */ /* 0x000ee2000c1e1900 */
[----:B-1----:R-:W-:-:S04]  /*0620*/  IMAD.WIDE.U32 R12, R13, 0x4, R10 ;  /* 0x000000040d0c7825 */ /* 0x002fc800078e000a */
[C---:B------:R-:W-:Y:S01]  /*0630*/  IMAD.WIDE.U32 R14, R21.reuse, 0x4, R10 ;  /* 0x00000004150e7825 */ /* 0x040fe200078e000a */
[----:B------:R-:W-:Y:S01]  /*0640*/  IADD3 R21, PT, PT, R21, R2, RZ ;  /* 0x0000000215157210 */ /* 0x000fe20007ffe0ff */
[----:B------:R-:W3:Y:S01]  /*0650*/  LDG.E R12, desc[UR4][R12.64] ;  /* 0x000000040c0c7981 */ /* 0x000ee2000c1e1900 */
[----:B--2---:R-:W-:-:S03]  /*0660*/  LEA R8, P1, R20, R8, 0x2 ;  /* 0x0000000814087211 */ /* 0x004fc600078210ff */
[----:B------:R-:W2:Y:S01]  /*0670*/  LDG.E R14, desc[UR4][R14.64] ;  /* 0x000000040e0e7981 */ /* 0x000ea2000c1e1900 */
[----:B------:R-:W-:Y:S01]  /*0680*/  LEA.HI.X R9, R20, R9, R5, 0x2, P1 ;  /* 0x0000000914097211 */ /* 0x000fe200008f1405 */
[C---:B------:R-:W-:Y:S02]  /*0690*/  IMAD.IADD R5, R21.reuse, 0x1, R2 ;  /* 0x0000000115057824 */ /* 0x040fe400078e0202 */
[--C-:B------:R-:W-:Y:S02]  /*06a0*/  IMAD.WIDE.U32 R20, R21, 0x4, R10.reuse ;  /* 0x0000000415147825 */ /* 0x100fe400078e000a */
[----:B------:R-:W2:Y:S02]  /*06b0*/  LDG.E R22, desc[UR4][R8.64+0x4] ;  /* 0x0000040408167981 */ /* 0x000ea4000c1e1900 */
[----:B------:R-:W-:Y:S02]  /*06c0*/  IMAD.WIDE.U32 R10, R5, 0x4, R10 ;  /* 0x00000004050a7825 */ /* 0x000fe400078e000a */
[----:B------:R-:W4:Y:S04]  /*06d0*/  LDG.E R20, desc[UR4][R20.64] ;  /* 0x0000000414147981 */ /* 0x000f28000c1e1900 */
[----:B------:R-:W4:Y:S04]  /*06e0*/  LDG.E R24, desc[UR4][R8.64+0x8] ;  /* 0x0000080408187981 */ /* 0x000f28000c1e1900 */
[----:B------:R-:W5:Y:S04]  /*06f0*/  LDG.E R10, desc[UR4][R10.64] ;  /* 0x000000040a0a7981 */ /* 0x000f68000c1e1900 */
[----:B------:R-:W5:Y:S01]  /*0700*/  LDG.E R16, desc[UR4][R8.64+0xc] ;  /* 0x00000c0408107981 */ /* 0x000f62000c1e1900 */
[----:B------:R-:W-:Y:S01]  /*0710*/  IADD3 R7, PT, PT, R7, 0x4, RZ ;  /* 0x0000000407077810 */ /* 0x000fe20007ffe0ff */
[----:B---3--:R-:W-:-:S04]  /*0720*/  FFMA R17, R17, R12, R18 ;  /* 0x0000000c11117223 */ /* 0x008fc80000000012 */
[----:B--2---:R-:W-:-:S04]  /*0730*/  FFMA R17, R22, R14, R17 ;  /* 0x0000000e16117223 */ /* 0x004fc80000000011 */
[----:B----4-:R-:W-:-:S04]  /*0740*/  FFMA R17, R24, R20, R17 ;  /* 0x0000001418117223 */ /* 0x010fc80000000011 */
[----:B-----5:R-:W-:-:S07]  /*0750*/  FFMA R18, R16, R10, R17 ;  /* 0x0000000a10127223 */ /* 0x020fce0000000011 */
.L_x_3:
[----:B------:R-:W-:Y:S05]  /*0760*/  @!P0 BRA `(.L_x_0) ;  /* 0x0000000000808947 */ /* 0x000fea0003800000 */
[----:B------:R-:W-:Y:S01]  /*0770*/  ISETP.NE.AND P1, PT, R19, 0x1, PT ;  /* 0x000000011300780c */ /* 0x000fe20003f25270 */
[----:B------:R-:W0:Y:S01]  /*0780*/  LDC.64 R16, c[0x0][0x380] ;  /* 0x0000e000ff107b82 */ /* 0x000e220000000a00 */
[----:B------:R-:W-:-:S04]  /*0790*/  LOP3.LUT R4, R4, 0x1, RZ, 0xc0, !PT ;  /* 0x0000000104047812 */ /* 0x000fc800078ec0ff */
[----:B------:R-:W-:-:S03]  /*07a0*/  ISETP.NE.U32.AND P0, PT, R4, 0x1, PT ;  /* 0x000000010400780c */ /* 0x000fc60003f05070 */
[----:B------:R-:W1:Y:S04]  /*07b0*/  LDC.64 R12, c[0x0][0x388] ;  /* 0x0000e200ff0c7b82 */ /* 0x000e680000000a00 */
[CC--:B------:R-:W-:Y:S01]  /*07c0*/  @P1 IADD3 R5, PT, PT, R6.reuse, R7.reuse, RZ ;  /* 0x0000000706051210 */ /* 0x0c0fe20007ffe0ff */
[CC--:B------:R-:W-:Y:S01]  /*07d0*/  @P1 IMAD R19, R7.reuse, R2.reuse, R3 ;  /* 0x0000000207131224 */ /* 0x0c0fe200078e0203 */
[----:B------:R-:W-:Y:S02]  /*07e0*/  @P1 IADD3 R20, P2, PT, R6, R7, RZ ;  /* 0x0000000706141210 */ /* 0x000fe40007f5e0ff */
[----:B------:R-:W2:Y:S01]  /*07f0*/  @P1 LDC.64 R14, c[0x0][0x380] ;  /* 0x0000e000ff0e1b82 */ /* 0x000ea20000000a00 */
[----:B------:R-:W-:Y:S02]  /*0800*/  @P1 IADD3 R7, PT, PT, R7, 0x2, RZ ;  /* 0x0000000207071810 */ /* 0x000fe40007ffe0ff */
[----:B------:R-:W-:-:S02]  /*0810*/  @P1 IADD3 R23, PT, PT, R19, R2, RZ ;  /* 0x0000000213171210 */ /* 0x000fc40007ffe0ff */
[----:B------:R-:W-:-:S03]  /*0820*/  @P1 IADD3.X R21, PT, PT, RZ, RZ, RZ, P2, !PT ;  /* 0x000000ffff151210 */ /* 0x000fc600017fe4ff */
[----:B------:R-:W3:Y:S01]  /*0830*/  LDC.64 R8, c[0x0][0x380] ;  /* 0x0000e000ff087b82 */ /* 0x000ee20000000a00 */
[----:B0-----:R-:W-:-:S06]  /*0840*/  @P1 IMAD.WIDE.U32 R16, R5, 0x4, R16 ;  /* 0x0000000405101825 */ /* 0x001fcc00078e0010 */
[----:B------:R-:W4:Y:S01]  /*0850*/  @P1 LDG.E R17, desc[UR4][R16.64] ;  /* 0x0000000410111981 */ /* 0x000f22000c1e1900 */
[----:B------:R-:W0:Y:S01]  /*0860*/  LDC.64 R10, c[0x0][0x388] ;  /* 0x0000e200ff0a7b82 */ /* 0x000e220000000a00 */
[----:B-1----:R-:W-:Y:S01]  /*0870*/  @P1 IMAD.WIDE.U32 R4, R19, 0x4, R12 ;  /* 0x0000000413041825 */ /* 0x002fe200078e000c */
[----:B------:R-:W-:-:S03]  /*0880*/  @!P0 IADD3 R19, PT, PT, R6, R7, RZ ;  /* 0x0000000706138210 */ /* 0x000fc60007ffe0ff */
[----:B------:R-:W-:Y:S02]  /*0890*/  @P1 IMAD.WIDE.U32 R12, R23, 0x4, R12 ;  /* 0x00000004170c1825 */ /* 0x000fe400078e000c */
[----:B------:R-:W4:Y:S01]  /*08a0*/  @P1 LDG.E R4, desc[UR4][R4.64] ;  /* 0x0000000404041981 */ /* 0x000f22000c1e1900 */
[----:B--2---:R-:W-:Y:S01]  /*08b0*/  @P1 LEA R14, P2, R20, R14, 0x2 ;  /* 0x0000000e140e1211 */ /* 0x004fe200078410ff */
[----:B------:R-:W-:Y:S02]  /*08c0*/  @!P0 IMAD R7, R2, R7, R3 ;  /* 0x0000000702078224 */ /* 0x000fe400078e0203 */
[----:B------:R-:W2:Y:S01]  /*08d0*/  @P1 LDG.E R12, desc[UR4][R12.64] ;  /* 0x000000040c0c1981 */ /* 0x000ea2000c1e1900 */
[----:B------:R-:W-:Y:S01]  /*08e0*/  @P1 LEA.HI.X R15, R20, R15, R21, 0x2, P2 ;  /* 0x0000000f140f1211 */ /* 0x000fe200010f1415 */
[----:B---3--:R-:W-:-:S04]  /*08f0*/  @!P0 IMAD.WIDE.U32 R8, R19, 0x4, R8 ;  /* 0x0000000413088825 */ /* 0x008fc800078e0008 */
[----:B------:R-:W2:Y:S04]  /*0900*/  @P1 LDG.E R14, desc[UR4][R14.64+0x4] ;  /* 0x000004040e0e1981 */ /* 0x000ea8000c1e1900 */
[----:B------:R-:W3:Y:S01]  /*0910*/  @!P0 LDG.E R9, desc[UR4][R8.64] ;  /* 0x0000000408098981 */ /* 0x000ee2000c1e1900 */
[----:B0-----:R-:W-:-:S06]  /*0920*/  @!P0 IMAD.WIDE.U32 R10, R7, 0x4, R10 ;  /* 0x00000004070a8825 */ /* 0x001fcc00078e000a */
[----:B------:R-:W3:Y:S01]  /*0930*/  @!P0 LDG.E R10, desc[UR4][R10.64] ;  /* 0x000000040a0a8981 */ /* 0x000ee2000c1e1900 */
[----:B----4-:R-:W-:-:S04]  /*0940*/  @P1 FFMA R17, R17, R4, R18 ;  /* 0x0000000411111223 */ /* 0x010fc80000000012 */
[----:B--2---:R-:W-:-:S04]  /*0950*/  @P1 FFMA R18, R14, R12, R17 ;  /* 0x0000000c0e121223 */ /* 0x004fc80000000011 */
[----:B---3--:R-:W-:-:S07]  /*0960*/  @!P0 FFMA R18, R9, R10, R18 ;  /* 0x0000000a09128223 */ /* 0x008fce0000000012 */
.L_x_0:
[----:B------:R-:W0:Y:S01]  /*0970*/  LDC.64 R4, c[0x0][0x390] ;  /* 0x0000e400ff047b82 */ /* 0x000e220000000a00 */
[----:B------:R-:W-:-:S04]  /*0980*/  IMAD R3, R2, R0, R3 ;  /* 0x0000000002037224 */ /* 0x000fc800078e0203 */
[----:B0-----:R-:W-:-:S05]  /*0990*/  IMAD.WIDE.U32 R2, R3, 0x4, R4 ;  /* 0x0000000403027825 */ /* 0x001fca00078e0004 */
[----:B------:R-:W-:Y:S01]  /*09a0*/  STG.E desc[UR4][R2.64], R18 ;  /* 0x0000001202007986 */ /* 0x000fe2000c101904 */
[----:B------:R-:W-:Y:S05]  /*09b0*/  EXIT ;  /* 0x000000000000794d */ /* 0x000fea0003800000 */
.L_x_4:
[----:B------:R-:W-:-:S00]  /*09c0*/  BRA `(.L_x_4) ;  /* 0xfffffffc00fc7947 */ /* 0x000fc0000383ffff */
[----:B------:R-:W-:-:S00]  /*09d0*/  NOP ;  /* 0x0000000000007918 */ /* 0x000fc00000000000 */
        /* <DEDUP_REMOVED lines=10> */
.L_x_6:


//--------------------- .text._Z13cudaMatrixAddPfS_S_ --------------------------
	.section	.text._Z13cudaMatrixAddPfS_S_,"ax",@progbits
	.align	128
        .global         _Z13cudaMatrixAddPfS_S_
        .type           _Z13cudaMatrixAddPfS_S_,@function
        .size           _Z13cudaMatrixAddPfS_S_,(.L_x_7 - _Z13cudaMatrixAddPfS_S_)
        .other          _Z13cudaMatrixAddPfS_S_,@"STO_CUDA_ENTRY STV_DEFAULT"
_Z13cudaMatrixAddPfS_S_:
.text._Z13cudaMatrixAddPfS_S_:
[----:B------:R-:W-:Y:S01]  /*0000*/  LDC R1, c[0x0][0x37c] ;  /* 0x0000df00ff017b82 */ /* 0x000fe20000000800 */
[----:B------:R-:W0:Y:S01]  /*0010*/  S2R R0, SR_CTAID.Z ;  /* 0x0000000000007919 */ /* 0x000e220000002700 */
[----:B------:R-:W1:Y:S01]  /*0020*/  LDCU UR6, c[0x0][0x370] ;  /* 0x00006e00ff0677ac */ /* 0x000e620008000800 */
[----:B------:R-:W0:Y:S01]  /*0030*/  S2R R3, SR_CTAID.Y ;  /* 0x0000000000037919 */ /* 0x000e220000002600 */
[----:B------:R-:W1:Y:S01]  /*0040*/  LDCU UR7, c[0x0][0x374] ;  /* 0x00006e80ff0777ac */ /* 0x000e620008000800 */
[----:B------:R-:W2:Y:S01]  /*0050*/  S2R R9, SR_CTAID.X ;  /* 0x0000000000097919 */ /* 0x000ea20000002500 */
[----:B------:R-:W3:Y:S01]  /*0060*/  LDCU UR5, c[0x0][0x378] ;  /* 0x00006f00ff0577ac */ /* 0x000ee20008000800 */
[----:B-1----:R-:W-:-:S04]  /*0070*/  UIMAD UR4, UR6, UR7, URZ ;  /* 0x00000007060472a4 */ /* 0x002fc8000f8e02ff */
[----:B---3--:R-:W-:Y:S01]  /*0080*/  UIMAD UR4, UR4, UR5, URZ ;  /* 0x00000005040472a4 */ /* 0x008fe2000f8e02ff */
[----:B0-----:R-:W-:-:S04]  /*0090*/  IMAD R0, R0, UR7, R3 ;  /* 0x0000000700007c24 */ /* 0x001fc8000f8e0203 */
[----:B--2---:R-:W-:-:S05]  /*00a0*/  IMAD R9, R0, UR6, R9 ;  /* 0x0000000600097c24 */ /* 0x004fca000f8e0209 */
[----:B------:R-:W-:-:S13]  /*00b0*/  ISETP.GE.AND P0, PT, R9, UR4, PT ;  /* 0x0000000409007c0c */ /* 0x000fda000bf06270 */
[----:B------:R-:W-:Y:S05]  /*00c0*/  @P0 EXIT ;  /* 0x000000000000094d */ /* 0x000fea0003800000 */
[----:B------:R-:W0:Y:S01]  /*00d0*/  LDC.64 R2, c[0x0][0x380] ;  /* 0x0000e000ff027b82 */ /* 0x000e220000000a00 */
[----:B------:R-:W1:Y:S07]  /*00e0*/  LDCU.64 UR4, c[0x0][0x358] ;  /* 0x00006b00ff0477ac */ /* 0x000e6e0008000a00 */
[----:B------:R-:W2:Y:S08]  /*00f0*/  LDC.64 R4, c[0x0][0x388] ;  /* 0x0000e200ff047b82 */ /* 0x000eb00000000a00 */
[----:B------:R-:W3:Y:S01]  /*0100*/  LDC.64 R6, c[0x0][0x390] ;  /* 0x0000e400ff067b82 */ /* 0x000ee20000000a00 */
[----:B0-----:R-:W-:-:S06]  /*0110*/  IMAD.WIDE R2, R9, 0x4, R2 ;  /* 0x0000000409027825 */ /* 0x001fcc00078e0202 */
[----:B-1----:R-:W4:Y:S01]  /*0120*/  LDG.E R2, desc[UR4][R2.64] ;  /* 0x0000000402027981 */ /* 0x002f22000c1e1900 */
[----:B--2---:R-:W-:-:S06]  /*0130*/  IMAD.WIDE R4, R9, 0x4, R4 ;  /* 0x0000000409047825 */ /* 0x004fcc00078e0204 */
[----:B------:R-:W4:Y:S01]  /*0140*/  LDG.E R5, desc[UR4][R4.64] ;  /* 0x0000000404057981 */ /* 0x000f22000c1e1900 */
[----:B---3--:R-:W-:-:S04]  /*0150*/  IMAD.WIDE R6, R9, 0x4, R6 ;  /* 0x0000000409067825 */ /* 0x008fc800078e0206 */
[----:B----4-:R-:W-:-:S05]  /*0160*/  FADD R9, R2, R5 ;  /* 0x0000000502097221 */ /* 0x010fca0000000000 */
[----:B------:R-:W-:Y:S01]  /*0170*/  STG.E desc[UR4][R6.64], R9 ;  /* 0x0000000906007986 */ /* 0x000fe2000c101904 */
[----:B------:R-:W-:Y:S05]  /*0180*/  EXIT ;  /* 0x000000000000794d */ /* 0x000fea0003800000 */
.L_x_5:
        /* <DEDUP_REMOVED lines=15> */
.L_x_7:


//--------------------- .nv.shared.reserved.0     --------------------------
	.section	.nv.shared.reserved.0,"aw",@nobits
	.weak		__nv_reservedSMEM_offset_0_alias
	.size		__nv_reservedSMEM_offset_0_alias, 0, 64
	.other		__nv_reservedSMEM_offset_0_alias,@"STO_CUDA_RESERVED_SHARED STV_DEFAULT"
__nv_reservedSMEM_offset_0_alias:
	.zero		0
	.zero		64


//--------------------- .nv.constant0._Z14cudaMatrixMultPfS_S_i --------------------------
	.section	.nv.constant0._Z14cudaMatrixMultPfS_S_i,"a",@progbits
	.sectionflags	@""
	.align	4
.nv.constant0._Z14cudaMatrixMultPfS_S_i:
	.zero		924


//--------------------- .nv.constant0._Z13cudaMatrixAddPfS_S_ --------------------------
	.section	.nv.constant0._Z13cudaMatrixAddPfS_S_,"a",@progbits
	.sectionflags	@""
	.align	4
.nv.constant0._Z13cudaMatrixAddPfS_S_:
	.zero		920


//--------------------- SYMBOLS --------------------------

	.type		.nv.reservedSmem.offset0,@object
	.size		.nv.reservedSmem.offset0,0x4
